//
// Generated by NVIDIA NVVM Compiler
//
// Compiler Build ID: CL-36424714
// Cuda compilation tools, release 13.0, V13.0.88
// Based on NVVM 20.0.0
//

.version 9.0
.target sm_100
.address_size 64

	// .globl	_Z12matMulKernelPKdS0_Pdmmm

.visible .entry _Z12matMulKernelPKdS0_Pdmmm(
	.param .u64 .ptr .align 1 _Z12matMulKernelPKdS0_Pdmmm_param_0,
	.param .u64 .ptr .align 1 _Z12matMulKernelPKdS0_Pdmmm_param_1,
	.param .u64 .ptr .align 1 _Z12matMulKernelPKdS0_Pdmmm_param_2,
	.param .u64 _Z12matMulKernelPKdS0_Pdmmm_param_3,
	.param .u64 _Z12matMulKernelPKdS0_Pdmmm_param_4,
	.param .u64 _Z12matMulKernelPKdS0_Pdmmm_param_5
)
{
	.reg .pred 	%p<13>;
	.reg .b32 	%r<9>;
	.reg .b64 	%rd<77>;
	.reg .b64 	%fd<68>;

	ld.param.u64 	%rd25, [_Z12matMulKernelPKdS0_Pdmmm_param_0];
	ld.param.u64 	%rd26, [_Z12matMulKernelPKdS0_Pdmmm_param_1];
	ld.param.u64 	%rd27, [_Z12matMulKernelPKdS0_Pdmmm_param_3];
	ld.param.u64 	%rd23, [_Z12matMulKernelPKdS0_Pdmmm_param_4];
	ld.param.u64 	%rd24, [_Z12matMulKernelPKdS0_Pdmmm_param_5];
	cvta.to.global.u64 	%rd1, %rd26;
	cvta.to.global.u64 	%rd2, %rd25;
	mov.u32 	%r1, %ctaid.y;
	mov.u32 	%r2, %ntid.y;
	mov.u32 	%r3, %tid.y;
	mad.lo.s32 	%r4, %r1, %r2, %r3;
	cvt.u64.u32 	%rd3, %r4;
	mov.u32 	%r5, %ctaid.x;
	mov.u32 	%r6, %ntid.x;
	mov.u32 	%r7, %tid.x;
	mad.lo.s32 	%r8, %r5, %r6, %r7;
	cvt.u64.u32 	%rd4, %r8;
	setp.le.u64 	%p1, %rd27, %rd3;
	setp.le.u64 	%p2, %rd24, %rd4;
	or.pred  	%p3, %p1, %p2;
	@%p3 bra 	$L__BB0_14;
	setp.eq.s64 	%p4, %rd23, 0;
	mov.f64 	%fd67, 0d0000000000000000;
	@%p4 bra 	$L__BB0_13;
	mul.lo.s64 	%rd5, %rd23, %rd3;
	setp.lt.u64 	%p5, %rd23, 8;
	mov.f64 	%fd67, 0d0000000000000000;
	mov.b64 	%rd75, 0;
	@%p5 bra 	$L__BB0_5;
	and.b64  	%rd75, %rd23, -8;
	shl.b64 	%rd29, %rd4, 3;
	add.s64 	%rd72, %rd1, %rd29;
	shl.b64 	%rd30, %rd5, 3;
	add.s64 	%rd31, %rd30, %rd2;
	add.s64 	%rd71, %rd31, 32;
	mov.f64 	%fd67, 0d0000000000000000;
	mov.u64 	%rd73, %rd75;
$L__BB0_4:
	.pragma "nounroll";
	ld.global.f64 	%fd17, [%rd71+-32];
	ld.global.f64 	%fd18, [%rd72];
	fma.rn.f64 	%fd19, %fd17, %fd18, %fd67;
	ld.global.f64 	%fd20, [%rd71+-24];
	shl.b64 	%rd32, %rd24, 3;
	add.s64 	%rd33, %rd72, %rd32;
	ld.global.f64 	%fd21, [%rd33];
	fma.rn.f64 	%fd22, %fd20, %fd21, %fd19;
	ld.global.f64 	%fd23, [%rd71+-16];
	add.s64 	%rd34, %rd33, %rd32;
	ld.global.f64 	%fd24, [%rd34];
	fma.rn.f64 	%fd25, %fd23, %fd24, %fd22;
	ld.global.f64 	%fd26, [%rd71+-8];
	add.s64 	%rd35, %rd34, %rd32;
	ld.global.f64 	%fd27, [%rd35];
	fma.rn.f64 	%fd28, %fd26, %fd27, %fd25;
	ld.global.f64 	%fd29, [%rd71];
	add.s64 	%rd36, %rd35, %rd32;
	ld.global.f64 	%fd30, [%rd36];
	fma.rn.f64 	%fd31, %fd29, %fd30, %fd28;
	ld.global.f64 	%fd32, [%rd71+8];
	add.s64 	%rd37, %rd36, %rd32;
	ld.global.f64 	%fd33, [%rd37];
	fma.rn.f64 	%fd34, %fd32, %fd33, %fd31;
	ld.global.f64 	%fd35, [%rd71+16];
	add.s64 	%rd38, %rd37, %rd32;
	ld.global.f64 	%fd36, [%rd38];
	fma.rn.f64 	%fd37, %fd35, %fd36, %fd34;
	ld.global.f64 	%fd38, [%rd71+24];
	add.s64 	%rd39, %rd38, %rd32;
	ld.global.f64 	%fd39, [%rd39];
	fma.rn.f64 	%fd67, %fd38, %fd39, %fd37;
	add.s64 	%rd73, %rd73, -8;
	shl.b64 	%rd40, %rd24, 6;
	add.s64 	%rd72, %rd72, %rd40;
	add.s64 	%rd71, %rd71, 64;
	setp.ne.s64 	%p6, %rd73, 0;
	@%p6 bra 	$L__BB0_4;
$L__BB0_5:
	and.b64  	%rd16, %rd23, 7;
	setp.eq.s64 	%p7, %rd16, 0;
	@%p7 bra 	$L__BB0_13;
	and.b64  	%rd17, %rd23, 3;
	setp.lt.u64 	%p8, %rd16, 4;
	@%p8 bra 	$L__BB0_8;
	add.s64 	%rd41, %rd75, %rd5;
	shl.b64 	%rd42, %rd41, 3;
	add.s64 	%rd43, %rd2, %rd42;
	ld.global.f64 	%fd41, [%rd43];
	mad.lo.s64 	%rd44, %rd75, %rd24, %rd4;
	shl.b64 	%rd45, %rd44, 3;
	add.s64 	%rd46, %rd1, %rd45;
	ld.global.f64 	%fd42, [%rd46];
	fma.rn.f64 	%fd43, %fd41, %fd42, %fd67;
	ld.global.f64 	%fd44, [%rd43+8];
	shl.b64 	%rd47, %rd24, 3;
	add.s64 	%rd48, %rd46, %rd47;
	ld.global.f64 	%fd45, [%rd48];
	fma.rn.f64 	%fd46, %fd44, %fd45, %fd43;
	ld.global.f64 	%fd47, [%rd43+16];
	add.s64 	%rd49, %rd48, %rd47;
	ld.global.f64 	%fd48, [%rd49];
	fma.rn.f64 	%fd49, %fd47, %fd48, %fd46;
	ld.global.f64 	%fd50, [%rd43+24];
	add.s64 	%rd50, %rd49, %rd47;
	ld.global.f64 	%fd51, [%rd50];
	fma.rn.f64 	%fd67, %fd50, %fd51, %fd49;
	add.s64 	%rd75, %rd75, 4;
$L__BB0_8:
	setp.eq.s64 	%p9, %rd17, 0;
	@%p9 bra 	$L__BB0_13;
	setp.eq.s64 	%p10, %rd17, 1;
	@%p10 bra 	$L__BB0_11;
	add.s64 	%rd51, %rd75, %rd5;
	shl.b64 	%rd52, %rd51, 3;
	add.s64 	%rd53, %rd2, %rd52;
	ld.global.f64 	%fd53, [%rd53];
	mad.lo.s64 	%rd54, %rd75, %rd24, %rd4;
	shl.b64 	%rd55, %rd54, 3;
	add.s64 	%rd56, %rd1, %rd55;
	ld.global.f64 	%fd54, [%rd56];
	fma.rn.f64 	%fd55, %fd53, %fd54, %fd67;
	ld.global.f64 	%fd56, [%rd53+8];
	shl.b64 	%rd57, %rd24, 3;
	add.s64 	%rd58, %rd56, %rd57;
	ld.global.f64 	%fd57, [%rd58];
	fma.rn.f64 	%fd67, %fd56, %fd57, %fd55;
	add.s64 	%rd75, %rd75, 2;
$L__BB0_11:
	and.b64  	%rd59, %rd23, 1;
	setp.eq.b64 	%p11, %rd59, 1;
	not.pred 	%p12, %p11;
	@%p12 bra 	$L__BB0_13;
	add.s64 	%rd60, %rd75, %rd5;
	shl.b64 	%rd61, %rd60, 3;
	add.s64 	%rd62, %rd2, %rd61;
	ld.global.f64 	%fd58, [%rd62];
	mad.lo.s64 	%rd63, %rd75, %rd24, %rd4;
	shl.b64 	%rd64, %rd63, 3;
	add.s64 	%rd65, %rd1, %rd64;
	ld.global.f64 	%fd59, [%rd65];
	fma.rn.f64 	%fd67, %fd58, %fd59, %fd67;
$L__BB0_13:
	ld.param.u64 	%rd70, [_Z12matMulKernelPKdS0_Pdmmm_param_2];
	mad.lo.s64 	%rd66, %rd24, %rd3, %rd4;
	cvta.to.global.u64 	%rd67, %rd70;
	shl.b64 	%rd68, %rd66, 3;
	add.s64 	%rd69, %rd67, %rd68;
	st.global.f64 	[%rd69], %fd67;
$L__BB0_14:
	ret;

}


// ===== COMPILED SASS (sm_100) =====

	.target	sm_100

	.elftype	@"ET_EXEC"


//--------------------- .note.nv.tkinfo           --------------------------
	.section	.note.nv.tkinfo,"",@"SHT_NOTE"
	.sectionflags	@"SHF_NOTE_NV_TKINFO"
	.tkinfo
        /*0018*/ 	.word	0x00000002
        /*0030*/ 	.string	""
        /*0030*/ 	.string	"ptxas"
        /*0030*/ 	.string	"Cuda compilation tools, release 13.0, V13.0.88"
        /*0030*/ 	.string	"Build cuda_13.0.r13.0/compiler.36424714_0"
        /*0030*/ 	.string	"-arch sm_100 -m 64 "



//--------------------- .note.nv.cuinfo           --------------------------
	.section	.note.nv.cuinfo,"",@"SHT_NOTE"
	.sectionflags	@"SHF_NOTE_NV_CUINFO"
        /*0018*/ 	.short	0x0002
        /*001a*/ 	.short	0x0064
        /*001c*/ 	.short	0x0082
	.zero		2


//--------------------- .nv.info                  --------------------------
	.section	.nv.info,"",@"SHT_CUDA_INFO"
	.align	4


	//----- nvinfo : EIATTR_REGCOUNT
	.align		4
        /*0000*/ 	.byte	0x04, 0x2f
        /*0002*/ 	.short	(.L_1 - .L_0)
	.align		4
.L_0:
        /*0004*/ 	.word	index@(_Z12matMulKernelPKdS0_Pdmmm)
        /*0008*/ 	.word	0x00000020


	//----- nvinfo : EIATTR_FRAME_SIZE
	.align		4
.L_1:
        /*000c*/ 	.byte	0x04, 0x11
        /*000e*/ 	.short	(.L_3 - .L_2)
	.align		4
.L_2:
        /*0010*/ 	.word	index@(_Z12matMulKernelPKdS0_Pdmmm)
        /*0014*/ 	.word	0x00000000


	//----- nvinfo : EIATTR_MIN_STACK_SIZE
	.align		4
.L_3:
        /*0018*/ 	.byte	0x04, 0x12
        /*001a*/ 	.short	(.L_5 - .L_4)
	.align		4
.L_4:
        /*001c*/ 	.word	index@(_Z12matMulKernelPKdS0_Pdmmm)
        /*0020*/ 	.word	0x00000000
.L_5:


//--------------------- .nv.compat                --------------------------
	.section	.nv.compat,"",@"SHT_CUDA_COMPAT_INFO"
	.align	4
        /*0000*/ 	.byte	0x02, 0x09, 0x00, 0x00, 0x02, 0x02, 0x01, 0x00, 0x02, 0x05, 0x05, 0x00, 0x03, 0x07, 0x01, 0x01
        /*0010*/ 	.byte	0x02, 0x03, 0x00, 0x00, 0x02, 0x06, 0x01, 0x00, 0x04, 0x0b, 0x08, 0x00, 0x01, 0x00, 0x00, 0x00
        /*0020*/ 	.byte	0x00, 0x00, 0x00, 0x00


//--------------------- .nv.info._Z12matMulKernelPKdS0_Pdmmm --------------------------
	.section	.nv.info._Z12matMulKernelPKdS0_Pdmmm,"",@"SHT_CUDA_INFO"
	.sectionflags	@""
	.align	4


	//----- nvinfo : EIATTR_CUDA_API_VERSION
	.align		4
        /*0000*/ 	.byte	0x04, 0x37
        /*0002*/ 	.short	(.L_7 - .L_6)
.L_6:
        /*0004*/ 	.word	0x00000082


	//----- nvinfo : EIATTR_KPARAM_INFO
	.align		4
.L_7:
        /*0008*/ 	.byte	0x04, 0x17
        /*000a*/ 	.short	(.L_9 - .L_8)
.L_8:
        /*000c*/ 	.word	0x00000000
        /*0010*/ 	.short	0x0005
        /*0012*/ 	.short	0x0028
        /*0014*/ 	.byte	0x00, 0xf0, 0x21, 0x00


	//----- nvinfo : EIATTR_KPARAM_INFO
	.align		4
.L_9:
        /*0018*/ 	.byte	0x04, 0x17
        /*001a*/ 	.short	(.L_11 - .L_10)
.L_10:
        /*001c*/ 	.word	0x00000000
        /*0020*/ 	.short	0x0004
        /*0022*/ 	.short	0x0020
        /*0024*/ 	.byte	0x00, 0xf0, 0x21, 0x00


	//----- nvinfo : EIATTR_KPARAM_INFO
	.align		4
.L_11:
        /*0028*/ 	.byte	0x04, 0x17
        /*002a*/ 	.short	(.L_13 - .L_12)
.L_12:
        /*002c*/ 	.word	0x00000000
        /*0030*/ 	.short	0x0003
        /*0032*/ 	.short	0x0018
        /*0034*/ 	.byte	0x00, 0xf0, 0x21, 0x00


	//----- nvinfo : EIATTR_KPARAM_INFO
	.align		4
.L_13:
        /*0038*/ 	.byte	0x04, 0x17
        /*003a*/ 	.short	(.L_15 - .L_14)
.L_14:
        /*003c*/ 	.word	0x00000000
        /*0040*/ 	.short	0x0002
        /*0042*/ 	.short	0x0010
        /*0044*/ 	.byte	0x00, 0xf5, 0x21, 0x00


	//----- nvinfo : EIATTR_KPARAM_INFO
	.align		4
.L_15:
        /*0048*/ 	.byte	0x04, 0x17
        /*004a*/ 	.short	(.L_17 - .L_16)
.L_16:
        /*004c*/ 	.word	0x00000000
        /*0050*/ 	.short	0x0001
        /*0052*/ 	.short	0x0008
        /*0054*/ 	.byte	0x00, 0xf5, 0x21, 0x00


	//----- nvinfo : EIATTR_KPARAM_INFO
	.align		4
.L_17:
        /*0058*/ 	.byte	0x04, 0x17
        /*005a*/ 	.short	(.L_19 - .L_18)
.L_18:
        /*005c*/ 	.word	0x00000000
        /*0060*/ 	.short	0x0000
        /*0062*/ 	.short	0x0000
        /*0064*/ 	.byte	0x00, 0xf5, 0x21, 0x00


	//----- nvinfo : EIATTR_SPARSE_MMA_MASK
	.align		4
.L_19:
        /*0068*/ 	.byte	0x03, 0x50
        /*006a*/ 	.short	0x0000


	//----- nvinfo : EIATTR_MAXREG_COUNT
	.align		4
        /*006c*/ 	.byte	0x03, 0x1b
        /*006e*/ 	.short	0x00ff


	//----- nvinfo : EIATTR_MERCURY_ISA_VERSION
	.align		4
        /*0070*/ 	.byte	0x03, 0x5f
        /*0072*/ 	.short	0x0101


	//----- nvinfo : EIATTR_VRC_CTA_INIT_COUNT
	.align		4
        /*0074*/ 	.byte	0x02, 0x4a
	.zero		1
	.zero		1


	//----- nvinfo : EIATTR_EXIT_INSTR_OFFSETS
	.align		4
        /*0078*/ 	.byte	0x04, 0x1c
        /*007a*/ 	.short	(.L_21 - .L_20)


	//   ....[0]....
.L_20:
        /*007c*/ 	.word	0x000000f0


	//   ....[1]....
        /*0080*/ 	.word	0x00000c20


	//----- nvinfo : EIATTR_CBANK_PARAM_SIZE
	.align		4
.L_21:
        /*0084*/ 	.byte	0x03, 0x19
        /*0086*/ 	.short	0x0030


	//----- nvinfo : EIATTR_PARAM_CBANK
	.align		4
        /*0088*/ 	.byte	0x04, 0x0a
        /*008a*/ 	.short	(.L_23 - .L_22)
	.align		4
.L_22:
        /*008c*/ 	.word	index@(.nv.constant0._Z12matMulKernelPKdS0_Pdmmm)
        /*0090*/ 	.short	0x0380
        /*0092*/ 	.short	0x0030


	//----- nvinfo : EIATTR_SW_WAR
	.align		4
.L_23:
        /*0094*/ 	.byte	0x04, 0x36
        /*0096*/ 	.short	(.L_25 - .L_24)
.L_24:
        /*0098*/ 	.word	0x00000008
.L_25:


//--------------------- .nv.callgraph             --------------------------
	.section	.nv.callgraph,"",@"SHT_CUDA_CALLGRAPH"
	.align	4
	.sectionentsize	8
	.align		4
        /*0000*/ 	.word	0x00000000
	.align		4
        /*0004*/ 	.word	0xffffffff
	.align		4
        /*0008*/ 	.word	0x00000000
	.align		4
        /*000c*/ 	.word	0xfffffffe
	.align		4
        /*0010*/ 	.word	0x00000000
	.align		4
        /*0014*/ 	.word	0xfffffffd
	.align		4
        /*0018*/ 	.word	0x00000000
	.align		4
        /*001c*/ 	.word	0xfffffffc


//--------------------- .text._Z12matMulKernelPKdS0_Pdmmm --------------------------
	.section	.text._Z12matMulKernelPKdS0_Pdmmm,"ax",@progbits
	.align	128
        .global         _Z12matMulKernelPKdS0_Pdmmm
        .type           _Z12matMulKernelPKdS0_Pdmmm,@function
        .size           _Z12matMulKernelPKdS0_Pdmmm,(.L_x_6 - _Z12matMulKernelPKdS0_Pdmmm)
        .other          _Z12matMulKernelPKdS0_Pdmmm,@"STO_CUDA_ENTRY STV_DEFAULT"
_Z12matMulKernelPKdS0_Pdmmm:
.text._Z12matMulKernelPKdS0_Pdmmm:
[----:B------:R-:W-:Y:S01]  /*0000*/  LDC R1, c[0x0][0x37c] ;  /* 0x0000df00ff017b82 */ /* 0x000fe20000000800 */
[----:B------:R-:W0:Y:S07]  /*0010*/  S2R R9, SR_TID.X ;  /* 0x0000000000097919 */ /* 0x000e2e0000002100 */
[----:B------:R-:W1:Y:S01]  /*0020*/  LDC R0, c[0x0][0x364] ;  /* 0x0000d900ff007b82 */ /* 0x000e620000000800 */
[----:B------:R-:W2:Y:S01]  /*0030*/  LDCU.64 UR6, c[0x0][0x398] ;  /* 0x00007300ff0677ac */ /* 0x000ea20008000a00 */
[----:B------:R-:W1:Y:S06]  /*0040*/  S2R R3, SR_TID.Y ;  /* 0x0000000000037919 */ /* 0x000e6c0000002200 */
[----:B------:R-:W0:Y:S08]  /*0050*/  S2UR UR5, SR_CTAID.X ;  /* 0x00000000000579c3 */ /* 0x000e300000002500 */
[----:B------:R-:W0:Y:S08]  /*0060*/  LDC R8, c[0x0][0x360] ;  /* 0x0000d800ff087b82 */ /* 0x000e300000000800 */
[----:B------:R-:W1:Y:S08]  /*0070*/  S2UR UR4, SR_CTAID.Y ;  /* 0x00000000000479c3 */ /* 0x000e700000002600 */
[----:B------:R-:W3:Y:S01]  /*0080*/  LDC.64 R6, c[0x0][0x3a8] ;  /* 0x0000ea00ff067b82 */ /* 0x000ee20000000a00 */
[----:B0-----:R-:W-:-:S02]  /*0090*/  IMAD R8, R8, UR5, R9 ;  /* 0x0000000508087c24 */ /* 0x001fc4000f8e0209 */
[----:B-1----:R-:W-:-:S05]  /*00a0*/  IMAD R0, R0, UR4, R3 ;  /* 0x0000000400007c24 */ /* 0x002fca000f8e0203 */
[----:B--2---:R-:W-:Y:S02]  /*00b0*/  ISETP.GE.U32.AND P0, PT, R0, UR6, PT ;  /* 0x0000000600007c0c */ /* 0x004fe4000bf06070 */
[----:B---3--:R-:W-:-:S04]  /*00c0*/  ISETP.GE.U32.AND P1, PT, R8, R6, PT ;  /* 0x000000060800720c */ /* 0x008fc80003f26070 */
[----:B------:R-:W-:-:S04]  /*00d0*/  ISETP.GE.U32.AND.EX P1, PT, RZ, R7, PT, P1 ;  /* 0x00000007ff00720c */ /* 0x000fc80003f26110 */
[----:B------:R-:W-:-:S13]  /*00e0*/  ISETP.GE.U32.OR.EX P0, PT, RZ, UR7, P1, P0 ;  /* 0x00000007ff007c0c */ /* 0x000fda0008f06500 */
[----:B------:R-:W-:Y:S05]  /*00f0*/  @P0 EXIT ;  /* 0x000000000000094d */ /* 0x000fea0003800000 */
[----:B------:R-:W0:Y:S01]  /*0100*/  LDCU.64 UR8, c[0x0][0x3a0] ;  /* 0x00007400ff0877ac */ /* 0x000e220008000a00 */
[----:B------:R-:W-:Y:S01]  /*0110*/  CS2R R16, SRZ ;  /* 0x0000000000107805 */ /* 0x000fe2000001ff00 */
[----:B------:R-:W1:Y:S01]  /*0120*/  LDCU.64 UR10, c[0x0][0x358] ;  /* 0x00006b00ff0a77ac */ /* 0x000e620008000a00 */
[----:B0-----:R-:W-:-:S04]  /*0130*/  UISETP.NE.U32.AND UP0, UPT, UR8, URZ, UPT ;  /* 0x000000ff0800728c */ /* 0x001fc8000bf05070 */
[----:B------:R-:W-:-:S09]  /*0140*/  UISETP.NE.AND.EX UP0, UPT, UR9, URZ, UPT, UP0 ;  /* 0x000000ff0900728c */ /* 0x000fd2000bf05300 */
[----:B-1----:R-:W-:Y:S05]  /*0150*/  BRA.U !UP0, `(.L_x_0) ;  /* 0x0000000908907547 */ /* 0x002fea000b800000 */
[----:B------:R-:W-:Y:S02]  /*0160*/  UISETP.GE.U32.AND UP1, UPT, UR8, 0x8, UPT ;  /* 0x000000080800788c */ /* 0x000fe4000bf26070 */
[C---:B------:R-:W-:Y:S01]  /*0170*/  IMAD.WIDE.U32 R12, R0.reuse, UR8, RZ ;  /* 0x00000008000c7c25 */ /* 0x040fe2000f8e00ff */
[----:B------:R-:W-:Y:S01]  /*0180*/  ULOP3.LUT UR12, UR8, 0x7, URZ, 0xc0, !UPT ;  /* 0x00000007080c7892 */ /* 0x000fe2000f8ec0ff */
[----:B------:R-:W-:Y:S01]  /*0190*/  CS2R R16, SRZ ;  /* 0x0000000000107805 */ /* 0x000fe2000001ff00 */
[----:B------:R-:W-:Y:S02]  /*01a0*/  UISETP.GE.U32.AND.EX UP1, UPT, UR9, URZ, UPT, UP1 ;  /* 0x000000ff0900728c */ /* 0x000fe4000bf26110 */
[----:B------:R-:W-:Y:S01]  /*01b0*/  IMAD R2, R0, UR9, R13 ;  /* 0x0000000900027c24 */ /* 0x000fe2000f8e020d */
[----:B------:R-:W-:Y:S01]  /*01c0*/  UISETP.NE.U32.AND UP0, UPT, UR12, URZ, UPT ;  /* 0x000000ff0c00728c */ /* 0x000fe2000bf05070 */
[----:B------:R-:W-:Y:S01]  /*01d0*/  UMOV UR4, URZ ;  /* 0x000000ff00047c82 */ /* 0x000fe20008000000 */
[----:B------:R-:W-:-:S02]  /*01e0*/  UMOV UR5, URZ ;  /* 0x000000ff00057c82 */ /* 0x000fc40008000000 */
[----:B------:R-:W-:Y:S02]  /*01f0*/  UISETP.NE.AND.EX UP0, UPT, URZ, URZ, UPT, UP0 ;  /* 0x000000ffff00728c */ /* 0x000fe4000bf05300 */
[----:B------:R-:W-:Y:S09]  /*0200*/  BRA.U !UP1, `(.L_x_1) ;  /* 0x0000000509007547 */ /* 0x000ff2000b800000 */
[----:B------:R-:W0:Y:S01]  /*0210*/  LDCU.128 UR16, c[0x0][0x380] ;  /* 0x00007000ff1077ac */ /* 0x000e220008000c00 */
[C-C-:B------:R-:W-:Y:S01]  /*0220*/  SHF.L.U64.HI R5, R6.reuse, 0x3, R7.reuse ;  /* 0x0000000306057819 */ /* 0x140fe20000010207 */
[C---:B------:R-:W-:Y:S01]  /*0230*/  IMAD.SHL.U32 R29, R6.reuse, 0x8, RZ ;  /* 0x00000008061d7824 */ /* 0x040fe200078e00ff */
[----:B------:R-:W-:Y:S01]  /*0240*/  SHF.L.U64.HI R28, R6, 0x6, R7 ;  /* 0x00000006061c7819 */ /* 0x000fe20000010207 */
[----:B------:R-:W1:Y:S01]  /*0250*/  LDCU UR5, c[0x0][0x3a4] ;  /* 0x00007480ff0577ac */ /* 0x000e620008000800 */
[----:B------:R-:W-:Y:S01]  /*0260*/  CS2R R16, SRZ ;  /* 0x0000000000107805 */ /* 0x000fe2000001ff00 */
[----:B------:R-:W-:-:S07]  /*0270*/  ULOP3.LUT UR4, UR8, 0xfffffff8, URZ, 0xc0, !UPT ;  /* 0xfffffff808047892 */ /* 0x000fce000f8ec0ff */
[----:B------:R-:W-:Y:S01]  /*0280*/  UMOV UR6, UR4 ;  /* 0x0000000400067c82 */ /* 0x000fe20008000000 */
[----:B0-----:R-:W-:Y:S02]  /*0290*/  LEA R10, P1, R12, UR16, 0x3 ;  /* 0x000000100c0a7c11 */ /* 0x001fe4000f8218ff */
[----:B------:R-:W-:Y:S02]  /*02a0*/  LEA R3, P0, R8, UR18, 0x3 ;  /* 0x0000001208037c11 */ /* 0x000fe4000f8018ff */
[----:B------:R-:W-:Y:S01]  /*02b0*/  LEA.HI.X R11, R12, UR17, R2, 0x3, P1 ;  /* 0x000000110c0b7c11 */ /* 0x000fe200088f1c02 */
[----:B-1----:R-:W-:Y:S01]  /*02c0*/  UMOV UR7, UR5 ;  /* 0x0000000500077c82 */ /* 0x002fe20008000000 */
[----:B------:R-:W-:Y:S02]  /*02d0*/  IADD3 R10, P1, PT, R10, 0x20, RZ ;  /* 0x000000200a0a7810 */ /* 0x000fe40007f3e0ff */
[----:B------:R-:W-:-:S03]  /*02e0*/  LEA.HI.X R4, R8, UR19, RZ, 0x3, P0 ;  /* 0x0000001308047c11 */ /* 0x000fc600080f1cff */
[----:B------:R-:W-:-:S08]  /*02f0*/  IMAD.X R11, RZ, RZ, R11, P1 ;  /* 0x000000ffff0b7224 */ /* 0x000fd000008e060b */
.L_x_2:
[----:B------:R-:W-:Y:S01]  /*0300*/  IMAD.MOV.U32 R26, RZ, RZ, R3 ;  /* 0x000000ffff1a7224 */ /* 0x000fe200078e0003 */
[----:B------:R-:W2:Y:S01]  /*0310*/  LDG.E.64 R14, desc[UR10][R10.64+-0x20] ;  /* 0xffffe00a0a0e7981 */ /* 0x000ea2000c1e1b00 */
[----:B------:R-:W-:Y:S01]  /*0320*/  IMAD.MOV.U32 R27, RZ, RZ, R4 ;  /* 0x000000ffff1b7224 */ /* 0x000fe200078e0004 */
[----:B------:R-:W-:Y:S02]  /*0330*/  IADD3 R24, P0, PT, R3, R29, RZ ;  /* 0x0000001d03187210 */ /* 0x000fe40007f1e0ff */
[----:B------:R-:W3:Y:S04]  /*0340*/  LDG.E.64 R18, desc[UR10][R10.64+-0x18] ;  /* 0xffffe80a0a127981 */ /* 0x000ee8000c1e1b00 */
[----:B------:R-:W2:Y:S01]  /*0350*/  LDG.E.64 R22, desc[UR10][R26.64] ;  /* 0x0000000a1a167981 */ /* 0x000ea2000c1e1b00 */
[----:B------:R-:W-:-:S05]  /*0360*/  IMAD.X R25, R4, 0x1, R5, P0 ;  /* 0x0000000104197824 */ /* 0x000fca00000e0605 */
[----:B------:R0:W3:Y:S02]  /*0370*/  LDG.E.64 R20, desc[UR10][R24.64] ;  /* 0x0000000a18147981 */ /* 0x0000e4000c1e1b00 */
[----:B0-----:R-:W-:-:S05]  /*0380*/  IADD3 R24, P0, PT, R24, R29, RZ ;  /* 0x0000001d18187210 */ /* 0x001fca0007f1e0ff */
[----:B------:R-:W-:Y:S01]  /*0390*/  IMAD.X R25, R25, 0x1, R5, P0 ;  /* 0x0000000119197824 */ /* 0x000fe200000e0605 */
[----:B------:R-:W-:-:S05]  /*03a0*/  IADD3 R26, P0, PT, R24, R29, RZ ;  /* 0x0000001d181a7210 */ /* 0x000fca0007f1e0ff */
[----:B------:R-:W-:Y:S01]  /*03b0*/  IMAD.X R27, R25, 0x1, R5, P0 ;  /* 0x00000001191b7824 */ /* 0x000fe200000e0605 */
[----:B--2---:R-:W-:Y:S01]  /*03c0*/  DFMA R22, R14, R22, R16 ;  /* 0x000000160e16722b */ /* 0x004fe20000000010 */
[----:B------:R-:W2:Y:S04]  /*03d0*/  LDG.E.64 R14, desc[UR10][R24.64] ;  /* 0x0000000a180e7981 */ /* 0x000ea8000c1e1b00 */
[----:B------:R-:W2:Y:S03]  /*03e0*/  LDG.E.64 R16, desc[UR10][R10.64+-0x10] ;  /* 0xfffff00a0a107981 */ /* 0x000ea6000c1e1b00 */
[----:B---3--:R-:W-:Y:S01]  /*03f0*/  DFMA R22, R18, R20, R22 ;  /* 0x000000141216722b */ /* 0x008fe20000000016 */
[----:B------:R-:W3:Y:S04]  /*0400*/  LDG.E.64 R18, desc[UR10][R26.64] ;  /* 0x0000000a1a127981 */ /* 0x000ee8000c1e1b00 */
[----:B------:R-:W3:Y:S04]  /*0410*/  LDG.E.64 R20, desc[UR10][R10.64+-0x8] ;  /* 0xfffff80a0a147981 */ /* 0x000ee8000c1e1b00 */
[----:B------:R-:W4:Y:S01]  /*0420*/  LDG.E.64 R24, desc[UR10][R10.64] ;  /* 0x0000000a0a187981 */ /* 0x000f22000c1e1b00 */
[----:B--2---:R-:W-:Y:S01]  /*0430*/  DFMA R14, R16, R14, R22 ;  /* 0x0000000e100e722b */ /* 0x004fe20000000016 */
[----:B------:R-:W-:-:S05]  /*0440*/  IADD3 R22, P0, PT, R26, R29, RZ ;  /* 0x0000001d1a167210 */ /* 0x000fca0007f1e0ff */
[--C-:B------:R-:W-:Y:S01]  /*0450*/  IMAD.X R23, R27, 0x1, R5.reuse, P0 ;  /* 0x000000011b177824 */ /* 0x100fe200000e0605 */
[-C--:B------:R-:W-:Y:S01]  /*0460*/  IADD3 R16, P0, PT, R22, R29.reuse, RZ ;  /* 0x0000001d16107210 */ /* 0x080fe20007f1e0ff */
[----:B---3--:R-:W-:Y:S01]  /*0470*/  DFMA R20, R20, R18, R14 ;  /* 0x000000121414722b */ /* 0x008fe2000000000e */
[----:B------:R-:W2:Y:S03]  /*0480*/  LDG.E.64 R26, desc[UR10][R10.64+0x10] ;  /* 0x0000100a0a1a7981 */ /* 0x000ea6000c1e1b00 */
[----:B------:R-:W-:Y:S01]  /*0490*/  IMAD.X R17, R23, 0x1, R5, P0 ;  /* 0x0000000117117824 */ /* 0x000fe200000e0605 */
[----:B------:R-:W3:Y:S04]  /*04a0*/  LDG.E.64 R18, desc[UR10][R10.64+0x8] ;  /* 0x0000080a0a127981 */ /* 0x000ee8000c1e1b00 */
[----:B------:R-:W4:Y:S04]  /*04b0*/  LDG.E.64 R22, desc[UR10][R22.64] ;  /* 0x0000000a16167981 */ /* 0x000f28000c1e1b00 */
[----:B------:R-:W3:Y:S01]  /*04c0*/  LDG.E.64 R14, desc[UR10][R16.64] ;  /* 0x0000000a100e7981 */ /* 0x000ee2000c1e1b00 */
[----:B----4-:R-:W-:Y:S01]  /*04d0*/  DFMA R20, R24, R22, R20 ;  /* 0x000000161814722b */ /* 0x010fe20000000014 */
[----:B------:R-:W-:-:S02]  /*04e0*/  IADD3 R24, P0, PT, R16, R29, RZ ;  /* 0x0000001d10187210 */ /* 0x000fc40007f1e0ff */
[----:B------:R0:W4:Y:S03]  /*04f0*/  LDG.E.64 R22, desc[UR10][R10.64+0x18] ;  /* 0x0000180a0a167981 */ /* 0x000126000c1e1b00 */
[--C-:B------:R-:W-:Y:S02]  /*0500*/  IMAD.X R25, R17, 0x1, R5.reuse, P0 ;  /* 0x0000000111197824 */ /* 0x100fe400000e0605 */
[----:B---3--:R-:W-:Y:S01]  /*0510*/  DFMA R20, R18, R14, R20 ;  /* 0x0000000e1214722b */ /* 0x008fe20000000014 */
[----:B------:R-:W-:Y:S02]  /*0520*/  IADD3 R14, P0, PT, R24, R29, RZ ;  /* 0x0000001d180e7210 */ /* 0x000fe40007f1e0ff */
[----:B------:R-:W2:Y:S03]  /*0530*/  LDG.E.64 R18, desc[UR10][R24.64] ;  /* 0x0000000a18127981 */ /* 0x000ea6000c1e1b00 */
[----:B------:R-:W-:-:S06]  /*0540*/  IMAD.X R15, R25, 0x1, R5, P0 ;  /* 0x00000001190f7824 */ /* 0x000fcc00000e0605 */
[----:B------:R-:W4:Y:S01]  /*0550*/  LDG.E.64 R14, desc[UR10][R14.64] ;  /* 0x0000000a0e0e7981 */ /* 0x000f22000c1e1b00 */
[----:B------:R-:W-:-:S04]  /*0560*/  UIADD3 UR6, UP1, UPT, UR6, -0x8, URZ ;  /* 0xfffffff806067890 */ /* 0x000fc8000ff3e0ff */
[----:B------:R-:W-:Y:S02]  /*0570*/  UIADD3.X UR7, UPT, UPT, UR7, -0x1, URZ, UP1, !UPT ;  /* 0xffffffff07077890 */ /* 0x000fe40008ffe4ff */
[----:B------:R-:W-:-:S04]  /*0580*/  UISETP.NE.U32.AND UP1, UPT, UR6, URZ, UPT ;  /* 0x000000ff0600728c */ /* 0x000fc8000bf25070 */
[----:B------:R-:W-:Y:S01]  /*0590*/  UISETP.NE.AND.EX UP1, UPT, UR7, URZ, UPT, UP1 ;  /* 0x000000ff0700728c */ /* 0x000fe2000bf25310 */
[----:B------:R-:W-:Y:S02]  /*05a0*/  LEA R3, P0, R6, R3, 0x6 ;  /* 0x0000000306037211 */ /* 0x000fe400078030ff */
[----:B0-----:R-:W-:-:S03]  /*05b0*/  IADD3 R10, P1, PT, R10, 0x40, RZ ;  /* 0x000000400a0a7810 */ /* 0x001fc60007f3e0ff */
[----:B------:R-:W-:Y:S02]  /*05c0*/  IMAD.X R4, R4, 0x1, R28, P0 ;  /* 0x0000000104047824 */ /* 0x000fe400000e061c */
[----:B------:R-:W-:Y:S01]  /*05d0*/  IMAD.X R11, RZ, RZ, R11, P1 ;  /* 0x000000ffff0b7224 */ /* 0x000fe200008e060b */
[----:B--2---:R-:W-:-:S08]  /*05e0*/  DFMA R18, R26, R18, R20 ;  /* 0x000000121a12722b */ /* 0x004fd00000000014 */
[----:B----4-:R-:W-:Y:S01]  /*05f0*/  DFMA R16, R22, R14, R18 ;  /* 0x0000000e1610722b */ /* 0x010fe20000000012 */
[----:B------:R-:W-:Y:S10]  /*0600*/  BRA.U UP1, `(.L_x_2) ;  /* 0xfffffffd013c7547 */ /* 0x000ff4000b83ffff */
.L_x_1:
[----:B------:R-:W-:Y:S05]  /*0610*/  BRA.U !UP0, `(.L_x_0) ;  /* 0x0000000508607547 */ /* 0x000fea000b800000 */
[----:B------:R-:W-:Y:S02]  /*0620*/  UISETP.GE.U32.AND UP1, UPT, UR12, 0x4, UPT ;  /* 0x000000040c00788c */ /* 0x000fe4000bf26070 */
[----:B------:R-:W-:Y:S02]  /*0630*/  ULOP3.LUT UR7, UR8, 0x3, URZ, 0xc0, !UPT ;  /* 0x0000000308077892 */ /* 0x000fe4000f8ec0ff */
[----:B------:R-:W-:Y:S02]  /*0640*/  UISETP.GE.U32.AND.EX UP1, UPT, URZ, URZ, UPT, UP1 ;  /* 0x000000ffff00728c */ /* 0x000fe4000bf26110 */
[----:B------:R-:W-:-:S04]  /*0650*/  UISETP.NE.U32.AND UP0, UPT, UR7, URZ, UPT ;  /* 0x000000ff0700728c */ /* 0x000fc8000bf05070 */
[----:B------:R-:W-:-:S03]  /*0660*/  UISETP.NE.AND.EX UP0, UPT, URZ, URZ, UPT, UP0 ;  /* 0x000000ffff00728c */ /* 0x000fc6000bf05300 */
[----:B------:R-:W-:Y:S08]  /*0670*/  BRA.U !UP1, `(.L_x_3) ;  /* 0x00000001098c7547 */ /* 0x000ff0000b800000 */
[----:B------:R-:W0:Y:S01]  /*0680*/  LDCU.128 UR12, c[0x0][0x380] ;  /* 0x00007000ff0c77ac */ /* 0x000e220008000c00 */
[----:B------:R-:W-:Y:S01]  /*0690*/  IMAD R14, R6, UR5, RZ ;  /* 0x00000005060e7c24 */ /* 0x000fe2000f8e02ff */
[----:B------:R-:W-:Y:S01]  /*06a0*/  IADD3 R10, P1, PT, R12, UR4, RZ ;  /* 0x000000040c0a7c10 */ /* 0x000fe2000ff3e0ff */
[----:B------:R-:W-:Y:S02]  /*06b0*/  IMAD.MOV.U32 R9, RZ, RZ, RZ ;  /* 0x000000ffff097224 */ /* 0x000fe400078e00ff */
[----:B------:R-:W-:Y:S01]  /*06c0*/  IMAD R3, R7, UR4, R14 ;  /* 0x0000000407037c24 */ /* 0x000fe2000f8e020e */
[----:B------:R-:W-:Y:S01]  /*06d0*/  IADD3.X R11, PT, PT, R2, UR5, RZ, P1, !PT ;  /* 0x00000005020b7c10 */ /* 0x000fe20008ffe4ff */
[----:B------:R-:W-:-:S04]  /*06e0*/  IMAD.WIDE.U32 R4, R6, UR4, R8 ;  /* 0x0000000406047c25 */ /* 0x000fc8000f8e0008 */
[----:B------:R-:W-:Y:S01]  /*06f0*/  IMAD.IADD R3, R5, 0x1, R3 ;  /* 0x0000000105037824 */ /* 0x000fe200078e0203 */
[----:B0-----:R-:W-:Y:S02]  /*0700*/  LEA R14, P0, R10, UR12, 0x3 ;  /* 0x0000000c0a0e7c11 */ /* 0x001fe4000f8018ff */
[----:B------:R-:W-:Y:S02]  /*0710*/  LEA R28, P1, R4, UR14, 0x3 ;  /* 0x0000000e041c7c11 */ /* 0x000fe4000f8218ff */
[----:B------:R-:W-:Y:S02]  /*0720*/  LEA.HI.X R15, R10, UR13, R11, 0x3, P0 ;  /* 0x0000000d0a0f7c11 */ /* 0x000fe400080f1c0b */
[----:B------:R-:W-:-:S03]  /*0730*/  LEA.HI.X R29, R4, UR15, R3, 0x3, P1 ;  /* 0x0000000f041d7c11 */ /* 0x000fc600088f1c03 */
[----:B------:R-:W2:Y:S04]  /*0740*/  LDG.E.64 R20, desc[UR10][R14.64] ;  /* 0x0000000a0e147981 */ /* 0x000ea8000c1e1b00 */
[----:B------:R-:W2:Y:S01]  /*0750*/  LDG.E.64 R22, desc[UR10][R28.64] ;  /* 0x0000000a1c167981 */ /* 0x000ea2000c1e1b00 */
[----:B------:R-:W-:-:S03]  /*0760*/  IMAD.WIDE.U32 R24, R6, 0x8, RZ ;  /* 0x0000000806187825 */ /* 0x000fc600078e00ff */
[----:B------:R-:W3:Y:S01]  /*0770*/  LDG.E.64 R4, desc[UR10][R14.64+0x8] ;  /* 0x0000080a0e047981 */ /* 0x000ee2000c1e1b00 */
[----:B------:R-:W-:Y:S01]  /*0780*/  IMAD.SHL.U32 R3, R7, 0x8, RZ ;  /* 0x0000000807037824 */ /* 0x000fe200078e00ff */
[----:B------:R-:W-:-:S03]  /*0790*/  IADD3 R26, P0, PT, R28, R24, RZ ;  /* 0x000000181c1a7210 */ /* 0x000fc60007f1e0ff */
[----:B------:R-:W-:-:S04]  /*07a0*/  IMAD.IADD R3, R25, 0x1, R3 ;  /* 0x0000000119037824 */ /* 0x000fc800078e0203 */
[----:B------:R-:W-:Y:S01]  /*07b0*/  IMAD.X R27, R3, 0x1, R29, P0 ;  /* 0x00000001031b7824 */ /* 0x000fe200000e061d */
[-C--:B------:R-:W-:Y:S01]  /*07c0*/  IADD3 R18, P0, PT, R26, R24.reuse, RZ ;  /* 0x000000181a127210 */ /* 0x080fe20007f1e0ff */
[----:B------:R-:W4:Y:S04]  /*07d0*/  LDG.E.64 R28, desc[UR10][R14.64+0x18] ;  /* 0x0000180a0e1c7981 */ /* 0x000f28000c1e1b00 */
[----:B------:R-:W3:Y:S01]  /*07e0*/  LDG.E.64 R10, desc[UR10][R26.64] ;  /* 0x0000000a1a0a7981 */ /* 0x000ee2000c1e1b00 */
[----:B------:R-:W-:Y:S01]  /*07f0*/  IMAD.X R19, R27, 0x1, R3, P0 ;  /* 0x000000011b137824 */ /* 0x000fe200000e0603 */
[----:B------:R-:W-:-:S05]  /*0800*/  IADD3 R24, P0, PT, R18, R24, RZ ;  /* 0x0000001812187210 */ /* 0x000fca0007f1e0ff */
[----:B------:R-:W-:-:S06]  /*0810*/  IMAD.X R25, R19, 0x1, R3, P0 ;  /* 0x0000000113197824 */ /* 0x000fcc00000e0603 */
[----:B------:R-:W4:Y:S01]  /*0820*/  LDG.E.64 R24, desc[UR10][R24.64] ;  /* 0x0000000a18187981 */ /* 0x000f22000c1e1b00 */
[----:B--2---:R-:W-:-:S03]  /*0830*/  DFMA R20, R20, R22, R16 ;  /* 0x000000161414722b */ /* 0x004fc60000000010 */
[----:B------:R-:W2:Y:S04]  /*0840*/  LDG.E.64 R16, desc[UR10][R14.64+0x10] ;  /* 0x0000100a0e107981 */ /* 0x000ea8000c1e1b00 */
[----:B------:R-:W2:Y:S01]  /*0850*/  LDG.E.64 R22, desc[UR10][R18.64] ;  /* 0x0000000a12167981 */ /* 0x000ea2000c1e1b00 */
[----:B---3--:R-:W-:Y:S01]  /*0860*/  DFMA R4, R4, R10, R20 ;  /* 0x0000000a0404722b */ /* 0x008fe20000000014 */
[----:B------:R-:W-:-:S04]  /*0870*/  UIADD3 UR4, UP1, UPT, UR4, 0x4, URZ ;  /* 0x0000000404047890 */ /* 0x000fc8000ff3e0ff */
[----:B------:R-:W-:-:S03]  /*0880*/  UIADD3.X UR5, UPT, UPT, URZ, UR5, URZ, UP1, !UPT ;  /* 0x00000005ff057290 */ /* 0x000fc60008ffe4ff */
[----:B--2---:R-:W-:-:S08]  /*0890*/  DFMA R16, R16, R22, R4 ;  /* 0x000000161010722b */ /* 0x004fd00000000004 */
[----:B----4-:R-:W-:-:S11]  /*08a0*/  DFMA R16, R28, R24, R16 ;  /* 0x000000181c10722b */ /* 0x010fd60000000010 */
.L_x_3:
[----:B------:R-:W-:Y:S05]  /*08b0*/  BRA.U !UP0, `(.L_x_0) ;  /* 0x0000000108b87547 */ /* 0x000fea000b800000 */
[----:B------:R-:W-:Y:S02]  /*08c0*/  UISETP.NE.U32.AND UP1, UPT, UR7, 0x1, UPT ;  /* 0x000000010700788c */ /* 0x000fe4000bf25070 */
[----:B------:R-:W-:Y:S02]  /*08d0*/  ULOP3.LUT UR6, UR8, 0x1, URZ, 0xc0, !UPT ;  /* 0x0000000108067892 */ /* 0x000fe4000f8ec0ff */
[----:B------:R-:W-:Y:S02]  /*08e0*/  UISETP.NE.AND.EX UP1, UPT, URZ, URZ, UPT, UP1 ;  /* 0x000000ffff00728c */ /* 0x000fe4000bf25310 */
[----:B------:R-:W-:-:S04]  /*08f0*/  UISETP.NE.U32.AND UP0, UPT, UR6, 0x1, UPT ;  /* 0x000000010600788c */ /* 0x000fc8000bf05070 */
[----:B------:R-:W-:-:S03]  /*0900*/  UISETP.NE.U32.AND.EX UP0, UPT, URZ, URZ, UPT, UP0 ;  /* 0x000000ffff00728c */ /* 0x000fc6000bf05100 */
[----:B------:R-:W-:Y:S08]  /*0910*/  BRA.U !UP1, `(.L_x_4) ;  /* 0x00000001095c7547 */ /* 0x000ff0000b800000 */
[----:B------:R-:W0:Y:S01]  /*0920*/  LDCU.128 UR12, c[0x0][0x380] ;  /* 0x00007000ff0c77ac */ /* 0x000e220008000c00 */
[----:B------:R-:W-:Y:S01]  /*0930*/  IMAD.MOV.U32 R4, RZ, RZ, R8 ;  /* 0x000000ffff047224 */ /* 0x000fe200078e0008 */
[----:B------:R-:W-:Y:S01]  /*0940*/  IADD3 R3, P1, PT, R12, UR4, RZ ;  /* 0x000000040c037c10 */ /* 0x000fe2000ff3e0ff */
[----:B------:R-:W-:Y:S02]  /*0950*/  IMAD.MOV.U32 R5, RZ, RZ, RZ ;  /* 0x000000ffff057224 */ /* 0x000fe400078e00ff */
[----:B------:R-:W-:Y:S01]  /*0960*/  IMAD R10, R6, UR5, RZ ;  /* 0x00000005060a7c24 */ /* 0x000fe2000f8e02ff */
[----:B------:R-:W-:Y:S01]  /*0970*/  IADD3.X R18, PT, PT, R2, UR5, RZ, P1, !PT ;  /* 0x0000000502127c10 */ /* 0x000fe20008ffe4ff */
[----:B------:R-:W-:-:S04]  /*0980*/  IMAD.WIDE.U32 R14, R6, UR4, R4 ;  /* 0x00000004060e7c25 */ /* 0x000fc8000f8e0004 */
[----:B------:R-:W-:-:S04]  /*0990*/  IMAD R5, R7, UR4, R10 ;  /* 0x0000000407057c24 */ /* 0x000fc8000f8e020a */
[----:B------:R-:W-:Y:S01]  /*09a0*/  IMAD.IADD R11, R15, 0x1, R5 ;  /* 0x000000010f0b7824 */ /* 0x000fe200078e0205 */
[C---:B0-----:R-:W-:Y:S02]  /*09b0*/  LEA R4, P0, R3.reuse, UR12, 0x3 ;  /* 0x0000000c03047c11 */ /* 0x041fe4000f8018ff */
[C---:B------:R-:W-:Y:S02]  /*09c0*/  LEA R10, P1, R14.reuse, UR14, 0x3 ;  /* 0x0000000e0e0a7c11 */ /* 0x040fe4000f8218ff */
[----:B------:R-:W-:Y:S02]  /*09d0*/  LEA.HI.X R5, R3, UR13, R18, 0x3, P0 ;  /* 0x0000000d03057c11 */ /* 0x000fe400080f1c12 */
[----:B------:R-:W-:Y:S02]  /*09e0*/  LEA.HI.X R11, R14, UR15, R11, 0x3, P1 ;  /* 0x0000000f0e0b7c11 */ /* 0x000fe400088f1c0b */
[C---:B------:R-:W-:Y:S01]  /*09f0*/  LEA R14, P0, R6.reuse, R10, 0x3 ;  /* 0x0000000a060e7211 */ /* 0x040fe200078018ff */
[----:B------:R-:W2:Y:S04]  /*0a00*/  LDG.E.64 R18, desc[UR10][R4.64] ;  /* 0x0000000a04127981 */ /* 0x000ea8000c1e1b00 */
[----:B------:R-:W2:Y:S01]  /*0a10*/  LDG.E.64 R20, desc[UR10][R10.64] ;  /* 0x0000000a0a147981 */ /* 0x000ea2000c1e1b00 */
[----:B------:R-:W-:-:S03]  /*0a20*/  LEA.HI.X R15, R6, R11, R7, 0x3, P0 ;  /* 0x0000000b060f7211 */ /* 0x000fc600000f1c07 */
[----:B------:R-:W3:Y:S04]  /*0a30*/  LDG.E.64 R22, desc[UR10][R4.64+0x8] ;  /* 0x0000080a04167981 */ /* 0x000ee8000c1e1b00 */
[----:B------:R-:W3:Y:S01]  /*0a40*/  LDG.E.64 R14, desc[UR10][R14.64] ;  /* 0x0000000a0e0e7981 */ /* 0x000ee2000c1e1b00 */
[----:B------:R-:W-:-:S04]  /*0a50*/  UIADD3 UR4, UP1, UPT, UR4, 0x2, URZ ;  /* 0x0000000204047890 */ /* 0x000fc8000ff3e0ff */
[----:B------:R-:W-:Y:S01]  /*0a60*/  UIADD3.X UR5, UPT, UPT, URZ, UR5, URZ, UP1, !UPT ;  /* 0x00000005ff057290 */ /* 0x000fe20008ffe4ff */
[----:B--2---:R-:W-:-:S08]  /*0a70*/  DFMA R16, R18, R20, R16 ;  /* 0x000000141210722b */ /* 0x004fd00000000010 */
[----:B---3--:R-:W-:-:S11]  /*0a80*/  DFMA R16, R22, R14, R16 ;  /* 0x0000000e1610722b */ /* 0x008fd60000000010 */
.L_x_4:
[----:B------:R-:W-:Y:S05]  /*0a90*/  BRA.U UP0, `(.L_x_0) ;  /* 0x0000000100407547 */ /* 0x000fea000b800000 */
[----:B------:R-:W0:Y:S01]  /*0aa0*/  LDCU.128 UR12, c[0x0][0x380] ;  /* 0x00007000ff0c77ac */ /* 0x000e220008000c00 */
[----:B------:R-:W-:Y:S01]  /*0ab0*/  IMAD R10, R6, UR5, RZ ;  /* 0x00000005060a7c24 */ /* 0x000fe2000f8e02ff */
[----:B------:R-:W-:Y:S01]  /*0ac0*/  IADD3 R13, P1, PT, R12, UR4, RZ ;  /* 0x000000040c0d7c10 */ /* 0x000fe2000ff3e0ff */
[----:B------:R-:W-:Y:S02]  /*0ad0*/  IMAD.MOV.U32 R4, RZ, RZ, R8 ;  /* 0x000000ffff047224 */ /* 0x000fe400078e0008 */
[----:B------:R-:W-:Y:S01]  /*0ae0*/  IMAD.MOV.U32 R5, RZ, RZ, RZ ;  /* 0x000000ffff057224 */ /* 0x000fe200078e00ff */
[----:B------:R-:W-:Y:S01]  /*0af0*/  IADD3.X R2, PT, PT, R2, UR5, RZ, P1, !PT ;  /* 0x0000000502027c10 */ /* 0x000fe20008ffe4ff */
[----:B------:R-:W-:Y:S02]  /*0b00*/  IMAD R3, R7, UR4, R10 ;  /* 0x0000000407037c24 */ /* 0x000fe4000f8e020a */
[----:B------:R-:W-:-:S04]  /*0b10*/  IMAD.WIDE.U32 R4, R6, UR4, R4 ;  /* 0x0000000406047c25 */ /* 0x000fc8000f8e0004 */
[----:B------:R-:W-:Y:S01]  /*0b20*/  IMAD.IADD R3, R5, 0x1, R3 ;  /* 0x0000000105037824 */ /* 0x000fe200078e0203 */
[C---:B0-----:R-:W-:Y:S02]  /*0b30*/  LEA R10, P0, R13.reuse, UR12, 0x3 ;  /* 0x0000000c0d0a7c11 */ /* 0x041fe4000f8018ff */
[C---:B------:R-:W-:Y:S02]  /*0b40*/  LEA R12, P1, R4.reuse, UR14, 0x3 ;  /* 0x0000000e040c7c11 */ /* 0x040fe4000f8218ff */
[----:B------:R-:W-:Y:S02]  /*0b50*/  LEA.HI.X R11, R13, UR13, R2, 0x3, P0 ;  /* 0x0000000d0d0b7c11 */ /* 0x000fe400080f1c02 */
[----:B------:R-:W-:-:S03]  /*0b60*/  LEA.HI.X R13, R4, UR15, R3, 0x3, P1 ;  /* 0x0000000f040d7c11 */ /* 0x000fc600088f1c03 */
[----:B------:R-:W2:Y:S04]  /*0b70*/  LDG.E.64 R2, desc[UR10][R10.64] ;  /* 0x0000000a0a027981 */ /* 0x000ea8000c1e1b00 */
[----:B------:R-:W2:Y:S02]  /*0b80*/  LDG.E.64 R4, desc[UR10][R12.64] ;  /* 0x0000000a0c047981 */ /* 0x000ea4000c1e1b00 */
[----:B--2---:R-:W-:-:S11]  /*0b90*/  DFMA R16, R2, R4, R16 ;  /* 0x000000040210722b */ /* 0x004fd60000000010 */
.L_x_0:
[----:B------:R-:W0:Y:S01]  /*0ba0*/  LDCU.64 UR4, c[0x0][0x390] ;  /* 0x00007200ff0477ac */ /* 0x000e220008000a00 */
[----:B------:R-:W-:Y:S02]  /*0bb0*/  IMAD.MOV.U32 R2, RZ, RZ, R8 ;  /* 0x000000ffff027224 */ /* 0x000fe400078e0008 */
[----:B------:R-:W-:Y:S02]  /*0bc0*/  IMAD.MOV.U32 R3, RZ, RZ, RZ ;  /* 0x000000ffff037224 */ /* 0x000fe400078e00ff */
[----:B------:R-:W-:-:S04]  /*0bd0*/  IMAD.WIDE.U32 R2, R0, R6, R2 ;  /* 0x0000000600027225 */ /* 0x000fc800078e0002 */
[----:B------:R-:W-:Y:S01]  /*0be0*/  IMAD R7, R0, R7, R3 ;  /* 0x0000000700077224 */ /* 0x000fe200078e0203 */
[----:B0-----:R-:W-:-:S04]  /*0bf0*/  LEA R4, P0, R2, UR4, 0x3 ;  /* 0x0000000402047c11 */ /* 0x001fc8000f8018ff */
[----:B------:R-:W-:-:S05]  /*0c00*/  LEA.HI.X R5, R2, UR5, R7, 0x3, P0 ;  /* 0x0000000502057c11 */ /* 0x000fca00080f1c07 */
[----:B------:R-:W-:Y:S01]  /*0c10*/  STG.E.64 desc[UR10][R4.64], R16 ;  /* 0x0000001004007986 */ /* 0x000fe2000c101b0a */
[----:B------:R-:W-:Y:S05]  /*0c20*/  EXIT ;  /* 0x000000000000794d */ /* 0x000fea0003800000 */
.L_x_5:
[----:B------:R-:W-:-:S00]  /*0c30*/  BRA `(.L_x_5) ;  /* 0xfffffffc00fc7947 */ /* 0x000fc0000383ffff */
[----:B------:R-:W-:-:S00]  /*0c40*/  NOP ;  /* 0x0000000000007918 */ /* 0x000fc00000000000 */
        /* <DEDUP_REMOVED lines=11> */
.L_x_6:


//--------------------- .nv.shared.reserved.0     --------------------------
	.section	.nv.shared.reserved.0,"aw",@nobits
	.weak		__nv_reservedSMEM_offset_0_alias
	.size		__nv_reservedSMEM_offset_0_alias, 0, 64
	.other		__nv_reservedSMEM_offset_0_alias,@"STO_CUDA_RESERVED_SHARED STV_DEFAULT"
__nv_reservedSMEM_offset_0_alias:
	.zero		0
	.zero		64


//--------------------- .nv.constant0._Z12matMulKernelPKdS0_Pdmmm --------------------------
	.section	.nv.constant0._Z12matMulKernelPKdS0_Pdmmm,"a",@progbits
	.sectionflags	@""
	.align	4
.nv.constant0._Z12matMulKernelPKdS0_Pdmmm:
	.zero		944


//--------------------- SYMBOLS --------------------------

	.type		.nv.reservedSmem.offset0,@object
	.size		.nv.reservedSmem.offset0,0x4
